//
// Generated by NVIDIA NVVM Compiler
//
// Compiler Build ID: CL-36424714
// Cuda compilation tools, release 13.0, V13.0.88
// Based on NVVM 20.0.0
//

.version 9.0
.target sm_100
.address_size 64

	// .globl	gather_sub4bit
.extern .shared .align 16 .b8 shared_mem[];

.visible .entry gather_sub4bit(
	.param .u64 .ptr .align 1 gather_sub4bit_param_0,
	.param .u64 .ptr .align 1 gather_sub4bit_param_1,
	.param .u64 .ptr .align 1 gather_sub4bit_param_2,
	.param .u32 gather_sub4bit_param_3,
	.param .u32 gather_sub4bit_param_4
)
{
	.reg .pred 	%p<12>;
	.reg .b16 	%rs<78>;
	.reg .b32 	%r<179>;
	.reg .b64 	%rd<27>;

	ld.param.u64 	%rd4, [gather_sub4bit_param_0];
	ld.param.u64 	%rd5, [gather_sub4bit_param_1];
	ld.param.u64 	%rd6, [gather_sub4bit_param_2];
	ld.param.u32 	%r45, [gather_sub4bit_param_3];
	ld.param.u32 	%r46, [gather_sub4bit_param_4];
	cvta.to.global.u64 	%rd1, %rd4;
	cvta.to.global.u64 	%rd2, %rd5;
	cvta.to.global.u64 	%rd3, %rd6;
	mov.u32 	%r1, %ctaid.x;
	mov.u32 	%r178, %tid.x;
	mov.u32 	%r3, %ntid.x;
	mov.b32 	%r47, 1;
	shl.b32 	%r4, %r47, %r45;
	setp.ge.s32 	%p1, %r178, %r4;
	@%p1 bra 	$L__BB0_7;
	shl.b32 	%r5, %r1, %r45;
	add.s32 	%r48, %r178, %r3;
	max.u32 	%r49, %r4, %r48;
	setp.lt.u32 	%p2, %r48, %r4;
	selp.u32 	%r50, 1, 0, %p2;
	add.s32 	%r51, %r48, %r50;
	sub.s32 	%r52, %r49, %r51;
	div.u32 	%r53, %r52, %r3;
	add.s32 	%r6, %r53, %r50;
	and.b32  	%r54, %r6, 3;
	setp.eq.s32 	%p3, %r54, 3;
	mov.u32 	%r172, %r178;
	@%p3 bra 	$L__BB0_4;
	add.s32 	%r55, %r6, 1;
	and.b32  	%r56, %r55, 3;
	shl.b32 	%r57, %r178, 1;
	mov.u32 	%r58, shared_mem;
	add.s32 	%r170, %r58, %r57;
	shl.b32 	%r8, %r3, 1;
	add.s32 	%r169, %r178, %r5;
	neg.s32 	%r168, %r56;
	mad.lo.s32 	%r172, %r3, %r56, %r178;
$L__BB0_3:
	.pragma "nounroll";
	mul.wide.s32 	%rd7, %r169, 2;
	add.s64 	%rd8, %rd1, %rd7;
	ld.global.nc.u16 	%rs1, [%rd8];
	st.volatile.shared.u16 	[%r170], %rs1;
	add.s32 	%r170, %r170, %r8;
	add.s32 	%r169, %r169, %r3;
	add.s32 	%r168, %r168, 1;
	setp.ne.s32 	%p4, %r168, 0;
	@%p4 bra 	$L__BB0_3;
$L__BB0_4:
	setp.lt.u32 	%p5, %r6, 3;
	@%p5 bra 	$L__BB0_7;
	mov.u32 	%r61, shared_mem;
	shl.b32 	%r63, %r3, 1;
	cvt.u64.u32 	%rd11, %r63;
	shl.b32 	%r67, %r3, 2;
$L__BB0_6:
	.pragma "nounroll";
	add.s32 	%r59, %r172, %r5;
	mul.wide.s32 	%rd9, %r59, 2;
	add.s64 	%rd10, %rd1, %rd9;
	ld.global.nc.u16 	%rs2, [%rd10];
	shl.b32 	%r60, %r172, 1;
	add.s32 	%r62, %r61, %r60;
	st.volatile.shared.u16 	[%r62], %rs2;
	add.s64 	%rd12, %rd10, %rd11;
	ld.global.nc.u16 	%rs3, [%rd12];
	add.s32 	%r64, %r62, %r63;
	st.volatile.shared.u16 	[%r64], %rs3;
	add.s64 	%rd13, %rd12, %rd11;
	ld.global.nc.u16 	%rs4, [%rd13];
	add.s32 	%r65, %r64, %r63;
	st.volatile.shared.u16 	[%r65], %rs4;
	add.s64 	%rd14, %rd13, %rd11;
	ld.global.nc.u16 	%rs5, [%rd14];
	add.s32 	%r66, %r65, %r63;
	st.volatile.shared.u16 	[%r66], %rs5;
	add.s32 	%r172, %r67, %r172;
	setp.lt.s32 	%p6, %r172, %r4;
	@%p6 bra 	$L__BB0_6;
$L__BB0_7:
	bar.sync 	0;
	shr.s32 	%r68, %r46, 31;
	shr.u32 	%r69, %r68, 29;
	add.s32 	%r70, %r46, %r69;
	shr.s32 	%r21, %r70, 3;
	setp.ge.s32 	%p7, %r178, %r21;
	@%p7 bra 	$L__BB0_13;
	mul.lo.s32 	%r22, %r46, %r1;
	shl.b32 	%r71, %r178, 4;
	shl.b32 	%r72, %r45, 1;
	mov.b32 	%r73, 1;
	shl.b32 	%r74, %r73, %r72;
	add.s32 	%r75, %r74, %r71;
	mov.u32 	%r76, shared_mem;
	add.s32 	%r23, %r76, %r75;
	shr.u32 	%r77, %r22, 31;
	add.s32 	%r78, %r22, %r77;
	shr.s32 	%r24, %r78, 1;
	add.s32 	%r25, %r178, %r3;
	max.u32 	%r79, %r21, %r25;
	setp.lt.u32 	%p8, %r25, %r21;
	selp.u32 	%r80, 1, 0, %p8;
	add.s32 	%r81, %r25, %r80;
	sub.s32 	%r82, %r79, %r81;
	div.u32 	%r83, %r82, %r3;
	add.s32 	%r26, %r83, %r80;
	and.b32  	%r84, %r26, 1;
	setp.eq.b32 	%p9, %r84, 1;
	@%p9 bra 	$L__BB0_10;
	shl.b32 	%r85, %r178, 2;
	add.s32 	%r86, %r85, %r24;
	cvt.s64.s32 	%rd15, %r86;
	add.s64 	%rd16, %rd2, %rd15;
	ld.global.nc.u8 	%rs6, [%rd16];
	cvt.u16.u8 	%rs7, %rs6;
	shr.u16 	%rs8, %rs7, 4;
	mul.wide.u16 	%r87, %rs8, 2;
	add.s32 	%r89, %r76, %r87;
	ld.volatile.shared.u16 	%rs9, [%r89];
	st.volatile.shared.u16 	[%r23], %rs9;
	shl.b16 	%rs10, %rs7, 1;
	cvt.u32.u16 	%r90, %rs10;
	and.b32  	%r91, %r90, 30;
	add.s32 	%r92, %r76, %r91;
	ld.volatile.shared.u16 	%rs11, [%r92];
	st.volatile.shared.u16 	[%r23+2], %rs11;
	ld.global.nc.u8 	%rs12, [%rd16+1];
	cvt.u16.u8 	%rs13, %rs12;
	shr.u16 	%rs14, %rs13, 4;
	mul.wide.u16 	%r93, %rs14, 2;
	add.s32 	%r94, %r76, %r93;
	ld.volatile.shared.u16 	%rs15, [%r94];
	st.volatile.shared.u16 	[%r23+4], %rs15;
	shl.b16 	%rs16, %rs13, 1;
	cvt.u32.u16 	%r95, %rs16;
	and.b32  	%r96, %r95, 30;
	add.s32 	%r97, %r76, %r96;
	ld.volatile.shared.u16 	%rs17, [%r97];
	st.volatile.shared.u16 	[%r23+6], %rs17;
	ld.global.nc.u8 	%rs18, [%rd16+2];
	cvt.u16.u8 	%rs19, %rs18;
	shr.u16 	%rs20, %rs19, 4;
	mul.wide.u16 	%r98, %rs20, 2;
	add.s32 	%r99, %r76, %r98;
	ld.volatile.shared.u16 	%rs21, [%r99];
	st.volatile.shared.u16 	[%r23+8], %rs21;
	shl.b16 	%rs22, %rs19, 1;
	cvt.u32.u16 	%r100, %rs22;
	and.b32  	%r101, %r100, 30;
	add.s32 	%r102, %r76, %r101;
	ld.volatile.shared.u16 	%rs23, [%r102];
	st.volatile.shared.u16 	[%r23+10], %rs23;
	ld.global.nc.u8 	%rs24, [%rd16+3];
	cvt.u16.u8 	%rs25, %rs24;
	shr.u16 	%rs26, %rs25, 4;
	mul.wide.u16 	%r103, %rs26, 2;
	add.s32 	%r104, %r76, %r103;
	ld.volatile.shared.u16 	%rs27, [%r104];
	st.volatile.shared.u16 	[%r23+12], %rs27;
	shl.b16 	%rs28, %rs25, 1;
	cvt.u32.u16 	%r105, %rs28;
	and.b32  	%r106, %r105, 30;
	add.s32 	%r107, %r76, %r106;
	ld.volatile.shared.u16 	%rs29, [%r107];
	st.volatile.shared.u16 	[%r23+14], %rs29;
	shl.b32 	%r108, %r178, 3;
	add.s32 	%r109, %r108, %r22;
	mul.wide.s32 	%rd17, %r109, 2;
	add.s64 	%rd18, %rd3, %rd17;
	ld.shared.v4.u32 	{%r110, %r111, %r112, %r113}, [%r23];
	st.global.v4.u32 	[%rd18], {%r110, %r111, %r112, %r113};
	mov.u32 	%r178, %r25;
$L__BB0_10:
	setp.eq.s32 	%p10, %r26, 0;
	@%p10 bra 	$L__BB0_13;
	shl.b32 	%r28, %r3, 1;
	add.s32 	%r114, %r3, %r178;
	shl.b32 	%r115, %r114, 3;
	add.s32 	%r177, %r22, %r115;
	shl.b32 	%r30, %r3, 4;
	shl.b32 	%r116, %r114, 2;
	add.s32 	%r176, %r24, %r116;
	shl.b32 	%r32, %r3, 3;
	shl.b32 	%r117, %r178, 3;
	add.s32 	%r175, %r22, %r117;
	shl.b32 	%r118, %r178, 2;
	add.s32 	%r174, %r24, %r118;
$L__BB0_12:
	cvt.s64.s32 	%rd19, %r174;
	add.s64 	%rd20, %rd2, %rd19;
	ld.global.nc.u8 	%rs30, [%rd20];
	cvt.u16.u8 	%rs31, %rs30;
	shr.u16 	%rs32, %rs31, 4;
	mul.wide.u16 	%r119, %rs32, 2;
	add.s32 	%r121, %r76, %r119;
	ld.volatile.shared.u16 	%rs33, [%r121];
	st.volatile.shared.u16 	[%r23], %rs33;
	shl.b16 	%rs34, %rs31, 1;
	cvt.u32.u16 	%r122, %rs34;
	and.b32  	%r123, %r122, 30;
	add.s32 	%r124, %r76, %r123;
	ld.volatile.shared.u16 	%rs35, [%r124];
	st.volatile.shared.u16 	[%r23+2], %rs35;
	ld.global.nc.u8 	%rs36, [%rd20+1];
	cvt.u16.u8 	%rs37, %rs36;
	shr.u16 	%rs38, %rs37, 4;
	mul.wide.u16 	%r125, %rs38, 2;
	add.s32 	%r126, %r76, %r125;
	ld.volatile.shared.u16 	%rs39, [%r126];
	st.volatile.shared.u16 	[%r23+4], %rs39;
	shl.b16 	%rs40, %rs37, 1;
	cvt.u32.u16 	%r127, %rs40;
	and.b32  	%r128, %r127, 30;
	add.s32 	%r129, %r76, %r128;
	ld.volatile.shared.u16 	%rs41, [%r129];
	st.volatile.shared.u16 	[%r23+6], %rs41;
	ld.global.nc.u8 	%rs42, [%rd20+2];
	cvt.u16.u8 	%rs43, %rs42;
	shr.u16 	%rs44, %rs43, 4;
	mul.wide.u16 	%r130, %rs44, 2;
	add.s32 	%r131, %r76, %r130;
	ld.volatile.shared.u16 	%rs45, [%r131];
	st.volatile.shared.u16 	[%r23+8], %rs45;
	shl.b16 	%rs46, %rs43, 1;
	cvt.u32.u16 	%r132, %rs46;
	and.b32  	%r133, %r132, 30;
	add.s32 	%r134, %r76, %r133;
	ld.volatile.shared.u16 	%rs47, [%r134];
	st.volatile.shared.u16 	[%r23+10], %rs47;
	ld.global.nc.u8 	%rs48, [%rd20+3];
	cvt.u16.u8 	%rs49, %rs48;
	shr.u16 	%rs50, %rs49, 4;
	mul.wide.u16 	%r135, %rs50, 2;
	add.s32 	%r136, %r76, %r135;
	ld.volatile.shared.u16 	%rs51, [%r136];
	st.volatile.shared.u16 	[%r23+12], %rs51;
	shl.b16 	%rs52, %rs49, 1;
	cvt.u32.u16 	%r137, %rs52;
	and.b32  	%r138, %r137, 30;
	add.s32 	%r139, %r76, %r138;
	ld.volatile.shared.u16 	%rs53, [%r139];
	st.volatile.shared.u16 	[%r23+14], %rs53;
	mul.wide.s32 	%rd21, %r175, 2;
	add.s64 	%rd22, %rd3, %rd21;
	ld.shared.v4.u32 	{%r140, %r141, %r142, %r143}, [%r23];
	st.global.v4.u32 	[%rd22], {%r140, %r141, %r142, %r143};
	cvt.s64.s32 	%rd23, %r176;
	add.s64 	%rd24, %rd2, %rd23;
	ld.global.nc.u8 	%rs54, [%rd24];
	cvt.u16.u8 	%rs55, %rs54;
	shr.u16 	%rs56, %rs55, 4;
	mul.wide.u16 	%r144, %rs56, 2;
	add.s32 	%r145, %r76, %r144;
	ld.volatile.shared.u16 	%rs57, [%r145];
	st.volatile.shared.u16 	[%r23], %rs57;
	shl.b16 	%rs58, %rs55, 1;
	cvt.u32.u16 	%r146, %rs58;
	and.b32  	%r147, %r146, 30;
	add.s32 	%r148, %r76, %r147;
	ld.volatile.shared.u16 	%rs59, [%r148];
	st.volatile.shared.u16 	[%r23+2], %rs59;
	ld.global.nc.u8 	%rs60, [%rd24+1];
	cvt.u16.u8 	%rs61, %rs60;
	shr.u16 	%rs62, %rs61, 4;
	mul.wide.u16 	%r149, %rs62, 2;
	add.s32 	%r150, %r76, %r149;
	ld.volatile.shared.u16 	%rs63, [%r150];
	st.volatile.shared.u16 	[%r23+4], %rs63;
	shl.b16 	%rs64, %rs61, 1;
	cvt.u32.u16 	%r151, %rs64;
	and.b32  	%r152, %r151, 30;
	add.s32 	%r153, %r76, %r152;
	ld.volatile.shared.u16 	%rs65, [%r153];
	st.volatile.shared.u16 	[%r23+6], %rs65;
	ld.global.nc.u8 	%rs66, [%rd24+2];
	cvt.u16.u8 	%rs67, %rs66;
	shr.u16 	%rs68, %rs67, 4;
	mul.wide.u16 	%r154, %rs68, 2;
	add.s32 	%r155, %r76, %r154;
	ld.volatile.shared.u16 	%rs69, [%r155];
	st.volatile.shared.u16 	[%r23+8], %rs69;
	shl.b16 	%rs70, %rs67, 1;
	cvt.u32.u16 	%r156, %rs70;
	and.b32  	%r157, %r156, 30;
	add.s32 	%r158, %r76, %r157;
	ld.volatile.shared.u16 	%rs71, [%r158];
	st.volatile.shared.u16 	[%r23+10], %rs71;
	ld.global.nc.u8 	%rs72, [%rd24+3];
	cvt.u16.u8 	%rs73, %rs72;
	shr.u16 	%rs74, %rs73, 4;
	mul.wide.u16 	%r159, %rs74, 2;
	add.s32 	%r160, %r76, %r159;
	ld.volatile.shared.u16 	%rs75, [%r160];
	st.volatile.shared.u16 	[%r23+12], %rs75;
	shl.b16 	%rs76, %rs73, 1;
	cvt.u32.u16 	%r161, %rs76;
	and.b32  	%r162, %r161, 30;
	add.s32 	%r163, %r76, %r162;
	ld.volatile.shared.u16 	%rs77, [%r163];
	st.volatile.shared.u16 	[%r23+14], %rs77;
	mul.wide.s32 	%rd25, %r177, 2;
	add.s64 	%rd26, %rd3, %rd25;
	ld.shared.v4.u32 	{%r164, %r165, %r166, %r167}, [%r23];
	st.global.v4.u32 	[%rd26], {%r164, %r165, %r166, %r167};
	add.s32 	%r178, %r178, %r28;
	add.s32 	%r177, %r177, %r30;
	add.s32 	%r176, %r176, %r32;
	add.s32 	%r175, %r175, %r30;
	add.s32 	%r174, %r174, %r32;
	setp.lt.s32 	%p11, %r178, %r21;
	@%p11 bra 	$L__BB0_12;
$L__BB0_13:
	ret;

}


// ===== COMPILED SASS (sm_100) =====

	.target	sm_100

	.elftype	@"ET_EXEC"


//--------------------- .note.nv.tkinfo           --------------------------
	.section	.note.nv.tkinfo,"",@"SHT_NOTE"
	.sectionflags	@"SHF_NOTE_NV_TKINFO"
	.tkinfo
        /*0018*/ 	.word	0x00000002
        /*0030*/ 	.string	""
        /*0030*/ 	.string	"ptxas"
        /*0030*/ 	.string	"Cuda compilation tools, release 13.0, V13.0.88"
        /*0030*/ 	.string	"Build cuda_13.0.r13.0/compiler.36424714_0"
        /*0030*/ 	.string	"-arch sm_100 -m 64 "



//--------------------- .note.nv.cuinfo           --------------------------
	.section	.note.nv.cuinfo,"",@"SHT_NOTE"
	.sectionflags	@"SHF_NOTE_NV_CUINFO"
        /*0018*/ 	.short	0x0002
        /*001a*/ 	.short	0x0064
        /*001c*/ 	.short	0x0082
	.zero		2


//--------------------- .nv.info                  --------------------------
	.section	.nv.info,"",@"SHT_CUDA_INFO"
	.align	4


	//----- nvinfo : EIATTR_REGCOUNT
	.align		4
        /*0000*/ 	.byte	0x04, 0x2f
        /*0002*/ 	.short	(.L_1 - .L_0)
	.align		4
.L_0:
        /*0004*/ 	.word	index@(gather_sub4bit)
        /*0008*/ 	.word	0x00000020


	//----- nvinfo : EIATTR_FRAME_SIZE
	.align		4
.L_1:
        /*000c*/ 	.byte	0x04, 0x11
        /*000e*/ 	.short	(.L_3 - .L_2)
	.align		4
.L_2:
        /*0010*/ 	.word	index@(gather_sub4bit)
        /*0014*/ 	.word	0x00000000


	//----- nvinfo : EIATTR_MIN_STACK_SIZE
	.align		4
.L_3:
        /*0018*/ 	.byte	0x04, 0x12
        /*001a*/ 	.short	(.L_5 - .L_4)
	.align		4
.L_4:
        /*001c*/ 	.word	index@(gather_sub4bit)
        /*0020*/ 	.word	0x00000000
.L_5:


//--------------------- .nv.compat                --------------------------
	.section	.nv.compat,"",@"SHT_CUDA_COMPAT_INFO"
	.align	4
        /*0000*/ 	.byte	0x02, 0x09, 0x00, 0x00, 0x02, 0x02, 0x01, 0x00, 0x02, 0x05, 0x05, 0x00, 0x03, 0x07, 0x01, 0x01
        /*0010*/ 	.byte	0x02, 0x03, 0x00, 0x00, 0x02, 0x06, 0x01, 0x00, 0x04, 0x0b, 0x08, 0x00, 0x09, 0x00, 0x00, 0x00
        /*0020*/ 	.byte	0x00, 0x00, 0x00, 0x00


//--------------------- .nv.info.gather_sub4bit   --------------------------
	.section	.nv.info.gather_sub4bit,"",@"SHT_CUDA_INFO"
	.sectionflags	@""
	.align	4


	//----- nvinfo : EIATTR_CUDA_API_VERSION
	.align		4
        /*0000*/ 	.byte	0x04, 0x37
        /*0002*/ 	.short	(.L_7 - .L_6)
.L_6:
        /*0004*/ 	.word	0x00000082


	//----- nvinfo : EIATTR_KPARAM_INFO
	.align		4
.L_7:
        /*0008*/ 	.byte	0x04, 0x17
        /*000a*/ 	.short	(.L_9 - .L_8)
.L_8:
        /*000c*/ 	.word	0x00000000
        /*0010*/ 	.short	0x0004
        /*0012*/ 	.short	0x001c
        /*0014*/ 	.byte	0x00, 0xf0, 0x11, 0x00


	//----- nvinfo : EIATTR_KPARAM_INFO
	.align		4
.L_9:
        /*0018*/ 	.byte	0x04, 0x17
        /*001a*/ 	.short	(.L_11 - .L_10)
.L_10:
        /*001c*/ 	.word	0x00000000
        /*0020*/ 	.short	0x0003
        /*0022*/ 	.short	0x0018
        /*0024*/ 	.byte	0x00, 0xf0, 0x11, 0x00


	//----- nvinfo : EIATTR_KPARAM_INFO
	.align		4
.L_11:
        /*0028*/ 	.byte	0x04, 0x17
        /*002a*/ 	.short	(.L_13 - .L_12)
.L_12:
        /*002c*/ 	.word	0x00000000
        /*0030*/ 	.short	0x0002
        /*0032*/ 	.short	0x0010
        /*0034*/ 	.byte	0x00, 0xf5, 0x21, 0x00


	//----- nvinfo : EIATTR_KPARAM_INFO
	.align		4
.L_13:
        /*0038*/ 	.byte	0x04, 0x17
        /*003a*/ 	.short	(.L_15 - .L_14)
.L_14:
        /*003c*/ 	.word	0x00000000
        /*0040*/ 	.short	0x0001
        /*0042*/ 	.short	0x0008
        /*0044*/ 	.byte	0x00, 0xf5, 0x21, 0x00


	//----- nvinfo : EIATTR_KPARAM_INFO
	.align		4
.L_15:
        /*0048*/ 	.byte	0x04, 0x17
        /*004a*/ 	.short	(.L_17 - .L_16)
.L_16:
        /*004c*/ 	.word	0x00000000
        /*0050*/ 	.short	0x0000
        /*0052*/ 	.short	0x0000
        /*0054*/ 	.byte	0x00, 0xf5, 0x21, 0x00


	//----- nvinfo : EIATTR_SPARSE_MMA_MASK
	.align		4
.L_17:
        /*0058*/ 	.byte	0x03, 0x50
        /*005a*/ 	.short	0x0000


	//----- nvinfo : EIATTR_MAXREG_COUNT
	.align		4
        /*005c*/ 	.byte	0x03, 0x1b
        /*005e*/ 	.short	0x00ff


	//----- nvinfo : EIATTR_NUM_BARRIERS
	.align		4
        /*0060*/ 	.byte	0x02, 0x4c
        /*0062*/ 	.byte	0x01
	.zero		1


	//----- nvinfo : EIATTR_MERCURY_ISA_VERSION
	.align		4
        /*0064*/ 	.byte	0x03, 0x5f
        /*0066*/ 	.short	0x0101


	//----- nvinfo : EIATTR_VRC_CTA_INIT_COUNT
	.align		4
        /*0068*/ 	.byte	0x02, 0x4a
	.zero		1
	.zero		1


	//----- nvinfo : EIATTR_EXIT_INSTR_OFFSETS
	.align		4
        /*006c*/ 	.byte	0x04, 0x1c
        /*006e*/ 	.short	(.L_19 - .L_18)


	//   ....[0]....
.L_18:
        /*0070*/ 	.word	0x00000610


	//   ....[1]....
        /*0074*/ 	.word	0x00000b70


	//   ....[2]....
        /*0078*/ 	.word	0x00001180


	//----- nvinfo : EIATTR_CRS_STACK_SIZE
	.align		4
.L_19:
        /*007c*/ 	.byte	0x04, 0x1e
        /*007e*/ 	.short	(.L_21 - .L_20)
.L_20:
        /*0080*/ 	.word	0x00000000


	//----- nvinfo : EIATTR_CBANK_PARAM_SIZE
	.align		4
.L_21:
        /*0084*/ 	.byte	0x03, 0x19
        /*0086*/ 	.short	0x0020


	//----- nvinfo : EIATTR_PARAM_CBANK
	.align		4
        /*0088*/ 	.byte	0x04, 0x0a
        /*008a*/ 	.short	(.L_23 - .L_22)
	.align		4
.L_22:
        /*008c*/ 	.word	index@(.nv.constant0.gather_sub4bit)
        /*0090*/ 	.short	0x0380
        /*0092*/ 	.short	0x0020


	//----- nvinfo : EIATTR_SW_WAR
	.align		4
.L_23:
        /*0094*/ 	.byte	0x04, 0x36
        /*0096*/ 	.short	(.L_25 - .L_24)
.L_24:
        /*0098*/ 	.word	0x00000008
.L_25:


//--------------------- .nv.callgraph             --------------------------
	.section	.nv.callgraph,"",@"SHT_CUDA_CALLGRAPH"
	.align	4
	.sectionentsize	8
	.align		4
        /*0000*/ 	.word	0x00000000
	.align		4
        /*0004*/ 	.word	0xffffffff
	.align		4
        /*0008*/ 	.word	0x00000000
	.align		4
        /*000c*/ 	.word	0xfffffffe
	.align		4
        /*0010*/ 	.word	0x00000000
	.align		4
        /*0014*/ 	.word	0xfffffffd
	.align		4
        /*0018*/ 	.word	0x00000000
	.align		4
        /*001c*/ 	.word	0xfffffffc


//--------------------- .text.gather_sub4bit      --------------------------
	.section	.text.gather_sub4bit,"ax",@progbits
	.align	128
        .global         gather_sub4bit
        .type           gather_sub4bit,@function
        .size           gather_sub4bit,(.L_x_10 - gather_sub4bit)
        .other          gather_sub4bit,@"STO_CUDA_ENTRY STV_DEFAULT"
gather_sub4bit:
.text.gather_sub4bit:
[----:B------:R-:W-:Y:S01]  /*0000*/  LDC R1, c[0x0][0x37c] ;  /* 0x0000df00ff017b82 */ /* 0x000fe20000000800 */
[----:B------:R-:W0:Y:S01]  /*0010*/  S2R R3, SR_TID.X ;  /* 0x0000000000037919 */ /* 0x000e220000002100 */
[----:B------:R-:W1:Y:S06]  /*0020*/  LDCU UR6, c[0x0][0x398] ;  /* 0x00007300ff0677ac */ /* 0x000e6c0008000800 */
[----:B------:R-:W2:Y:S01]  /*0030*/  LDC R0, c[0x0][0x360] ;  /* 0x0000d800ff007b82 */ /* 0x000ea20000000800 */
[----:B------:R-:W-:Y:S01]  /*0040*/  BSSY.RECONVERGENT B0, `(.L_x_0) ;  /* 0x0000056000007945 */ /* 0x000fe20003800200 */
[----:B------:R-:W3:Y:S01]  /*0050*/  S2R R2, SR_CTAID.X ;  /* 0x0000000000027919 */ /* 0x000ee20000002500 */
[----:B------:R-:W-:Y:S01]  /*0060*/  UMOV UR7, 0x1 ;  /* 0x0000000100077882 */ /* 0x000fe20000000000 */
[----:B------:R-:W4:Y:S01]  /*0070*/  LDCU.64 UR10, c[0x0][0x358] ;  /* 0x00006b00ff0a77ac */ /* 0x000f220008000a00 */
[----:B-1----:R-:W-:-:S06]  /*0080*/  USHF.L.U32 UR8, UR7, UR6, URZ ;  /* 0x0000000607087299 */ /* 0x002fcc00080006ff */
[----:B0-----:R-:W-:-:S13]  /*0090*/  ISETP.GE.AND P0, PT, R3, UR8, PT ;  /* 0x0000000803007c0c */ /* 0x001fda000bf06270 */
[----:B---34-:R-:W-:Y:S05]  /*00a0*/  @P0 BRA `(.L_x_1) ;  /* 0x00000004003c0947 */ /* 0x018fea0003800000 */
[----:B--2---:R-:W0:Y:S01]  /*00b0*/  I2F.U32.RP R9, R0 ;  /* 0x0000000000097306 */ /* 0x004e220000209000 */
[----:B------:R-:W-:Y:S01]  /*00c0*/  IMAD.IADD R6, R3, 0x1, R0 ;  /* 0x0000000103067824 */ /* 0x000fe200078e0200 */
[----:B------:R-:W-:Y:S01]  /*00d0*/  ISETP.NE.U32.AND P2, PT, R0, RZ, PT ;  /* 0x000000ff0000720c */ /* 0x000fe20003f45070 */
[----:B------:R-:W-:Y:S03]  /*00e0*/  BSSY.RECONVERGENT B1, `(.L_x_2) ;  /* 0x000002e000017945 */ /* 0x000fe60003800200 */
[C---:B------:R-:W-:Y:S02]  /*00f0*/  ISETP.GE.U32.AND P0, PT, R6.reuse, UR8, PT ;  /* 0x0000000806007c0c */ /* 0x040fe4000bf06070 */
[----:B------:R-:W-:Y:S02]  /*0100*/  VIMNMX.U32 R7, PT, PT, R6, UR8, !PT ;  /* 0x0000000806077c48 */ /* 0x000fe4000ffe0000 */
[----:B------:R-:W-:-:S04]  /*0110*/  SEL R8, RZ, 0x1, P0 ;  /* 0x00000001ff087807 */ /* 0x000fc80000000000 */
[----:B------:R-:W-:Y:S01]  /*0120*/  IADD3 R7, PT, PT, R7, -R6, -R8 ;  /* 0x8000000607077210 */ /* 0x000fe20007ffe808 */
[----:B0-----:R-:W0:Y:S02]  /*0130*/  MUFU.RCP R9, R9 ;  /* 0x0000000900097308 */ /* 0x001e240000001000 */
[----:B0-----:R-:W-:-:S06]  /*0140*/  VIADD R4, R9, 0xffffffe ;  /* 0x0ffffffe09047836 */ /* 0x001fcc0000000000 */
[----:B------:R0:W1:Y:S02]  /*0150*/  F2I.FTZ.U32.TRUNC.NTZ R5, R4 ;  /* 0x0000000400057305 */ /* 0x000064000021f000 */
[----:B0-----:R-:W-:Y:S02]  /*0160*/  IMAD.MOV.U32 R4, RZ, RZ, RZ ;  /* 0x000000ffff047224 */ /* 0x001fe400078e00ff */
[----:B-1----:R-:W-:-:S04]  /*0170*/  IMAD.MOV R11, RZ, RZ, -R5 ;  /* 0x000000ffff0b7224 */ /* 0x002fc800078e0a05 */
[----:B------:R-:W-:-:S04]  /*0180*/  IMAD R11, R11, R0, RZ ;  /* 0x000000000b0b7224 */ /* 0x000fc800078e02ff */
[----:B------:R-:W-:-:S06]  /*0190*/  IMAD.HI.U32 R10, R5, R11, R4 ;  /* 0x0000000b050a7227 */ /* 0x000fcc00078e0004 */
[----:B------:R-:W-:-:S04]  /*01a0*/  IMAD.HI.U32 R5, R10, R7, RZ ;  /* 0x000000070a057227 */ /* 0x000fc800078e00ff */
[----:B------:R-:W-:-:S04]  /*01b0*/  IMAD.MOV R4, RZ, RZ, -R5 ;  /* 0x000000ffff047224 */ /* 0x000fc800078e0a05 */
[----:B------:R-:W-:-:S05]  /*01c0*/  IMAD R7, R0, R4, R7 ;  /* 0x0000000400077224 */ /* 0x000fca00078e0207 */
[----:B------:R-:W-:-:S13]  /*01d0*/  ISETP.GE.U32.AND P0, PT, R7, R0, PT ;  /* 0x000000000700720c */ /* 0x000fda0003f06070 */
[----:B------:R-:W-:Y:S02]  /*01e0*/  @P0 IMAD.IADD R7, R7, 0x1, -R0 ;  /* 0x0000000107070824 */ /* 0x000fe400078e0a00 */
[----:B------:R-:W-:-:S03]  /*01f0*/  @P0 VIADD R5, R5, 0x1 ;  /* 0x0000000105050836 */ /* 0x000fc60000000000 */
[----:B------:R-:W-:-:S13]  /*0200*/  ISETP.GE.U32.AND P1, PT, R7, R0, PT ;  /* 0x000000000700720c */ /* 0x000fda0003f26070 */
[----:B------:R-:W-:Y:S01]  /*0210*/  @P1 VIADD R5, R5, 0x1 ;  /* 0x0000000105051836 */ /* 0x000fe20000000000 */
[----:B------:R-:W-:-:S05]  /*0220*/  @!P2 LOP3.LUT R5, RZ, R0, RZ, 0x33, !PT ;  /* 0x00000000ff05a212 */ /* 0x000fca00078e33ff */
[----:B------:R-:W-:Y:S02]  /*0230*/  IMAD.IADD R6, R8, 0x1, R5 ;  /* 0x0000000108067824 */ /* 0x000fe400078e0205 */
[----:B------:R-:W-:-:S03]  /*0240*/  IMAD.MOV.U32 R5, RZ, RZ, R3 ;  /* 0x000000ffff057224 */ /* 0x000fc600078e0003 */
[C---:B------:R-:W-:Y:S02]  /*0250*/  LOP3.LUT R4, R6.reuse, 0x3, RZ, 0xc0, !PT ;  /* 0x0000000306047812 */ /* 0x040fe400078ec0ff */
[----:B------:R-:W-:Y:S02]  /*0260*/  ISETP.GE.U32.AND P1, PT, R6, 0x3, PT ;  /* 0x000000030600780c */ /* 0x000fe40003f26070 */
[----:B------:R-:W-:Y:S02]  /*0270*/  ISETP.NE.AND P0, PT, R4, 0x3, PT ;  /* 0x000000030400780c */ /* 0x000fe40003f05270 */
[----:B------:R-:W-:-:S11]  /*0280*/  SHF.L.U32 R4, R2, UR6, RZ ;  /* 0x0000000602047c19 */ /* 0x000fd600080006ff */
[----:B------:R-:W-:Y:S05]  /*0290*/  @!P0 BRA `(.L_x_3) ;  /* 0x0000000000488947 */ /* 0x000fea0003800000 */
[----:B------:R-:W0:Y:S01]  /*02a0*/  S2UR UR5, SR_CgaCtaId ;  /* 0x00000000000579c3 */ /* 0x000e220000008800 */
[----:B------:R-:W-:Y:S01]  /*02b0*/  VIADD R5, R6, 0x1 ;  /* 0x0000000106057836 */ /* 0x000fe20000000000 */
[----:B------:R-:W-:Y:S01]  /*02c0*/  UMOV UR4, 0x400 ;  /* 0x0000040000047882 */ /* 0x000fe20000000000 */
[----:B------:R-:W-:-:S03]  /*02d0*/  IMAD.IADD R13, R3, 0x1, R4 ;  /* 0x00000001030d7824 */ /* 0x000fc600078e0204 */
[----:B------:R-:W-:Y:S02]  /*02e0*/  LOP3.LUT R6, R5, 0x3, RZ, 0xc0, !PT ;  /* 0x0000000305067812 */ /* 0x000fe400078ec0ff */
[----:B------:R-:W1:Y:S03]  /*02f0*/  LDC.64 R8, c[0x0][0x380] ;  /* 0x0000e000ff087b82 */ /* 0x000e660000000a00 */
[----:B------:R-:W-:Y:S02]  /*0300*/  IMAD R5, R6, R0, R3 ;  /* 0x0000000006057224 */ /* 0x000fe400078e0203 */
[----:B------:R-:W-:Y:S01]  /*0310*/  IMAD.MOV R10, RZ, RZ, -R6 ;  /* 0x000000ffff0a7224 */ /* 0x000fe200078e0a06 */
[----:B0-----:R-:W-:-:S06]  /*0320*/  ULEA UR4, UR5, UR4, 0x18 ;  /* 0x0000000405047291 */ /* 0x001fcc000f8ec0ff */
[----:B------:R-:W-:-:S07]  /*0330*/  LEA R11, R3, UR4, 0x1 ;  /* 0x00000004030b7c11 */ /* 0x000fce000f8e08ff */
.L_x_4:
[----:B-1----:R-:W-:-:S06]  /*0340*/  IMAD.WIDE R6, R13, 0x2, R8 ;  /* 0x000000020d067825 */ /* 0x002fcc00078e0208 */
[----:B------:R-:W2:Y:S01]  /*0350*/  LDG.E.U16.CONSTANT R6, desc[UR10][R6.64] ;  /* 0x0000000a06067981 */ /* 0x000ea2000c1e9500 */
[----:B------:R-:W-:Y:S02]  /*0360*/  VIADD R10, R10, 0x1 ;  /* 0x000000010a0a7836 */ /* 0x000fe40000000000 */
[----:B------:R-:W-:-:S03]  /*0370*/  IMAD.IADD R13, R0, 0x1, R13 ;  /* 0x00000001000d7824 */ /* 0x000fc600078e020d */
[----:B------:R-:W-:Y:S01]  /*0380*/  ISETP.NE.AND P0, PT, R10, RZ, PT ;  /* 0x000000ff0a00720c */ /* 0x000fe20003f05270 */
[----:B--2---:R0:W-:Y:S02]  /*0390*/  STS.U16 [R11], R6 ;  /* 0x000000060b007388 */ /* 0x0041e40000000400 */
[----:B0-----:R-:W-:-:S10]  /*03a0*/  IMAD R11, R0, 0x2, R11 ;  /* 0x00000002000b7824 */ /* 0x001fd400078e020b */
[----:B------:R-:W-:Y:S05]  /*03b0*/  @P0 BRA `(.L_x_4) ;  /* 0xfffffffc00e00947 */ /* 0x000fea000383ffff */
.L_x_3:
[----:B------:R-:W-:Y:S05]  /*03c0*/  BSYNC.RECONVERGENT B1 ;  /* 0x0000000000017941 */ /* 0x000fea0003800200 */
.L_x_2:
[----:B------:R-:W-:Y:S05]  /*03d0*/  @!P1 BRA `(.L_x_1) ;  /* 0x0000000000709947 */ /* 0x000fea0003800000 */
[----:B------:R-:W0:Y:S01]  /*03e0*/  S2R R9, SR_CgaCtaId ;  /* 0x0000000000097919 */ /* 0x000e220000008800 */
[----:B------:R-:W1:Y:S01]  /*03f0*/  LDC.64 R6, c[0x0][0x380] ;  /* 0x0000e000ff067b82 */ /* 0x000e620000000a00 */
[----:B------:R-:W-:Y:S01]  /*0400*/  MOV R8, 0x400 ;  /* 0x0000040000087802 */ /* 0x000fe20000000f00 */
[----:B------:R-:W-:-:S03]  /*0410*/  IMAD.SHL.U32 R17, R0, 0x2, RZ ;  /* 0x0000000200117824 */ /* 0x000fc600078e00ff */
[----:B0-----:R-:W-:-:S07]  /*0420*/  LEA R20, R9, R8, 0x18 ;  /* 0x0000000809147211 */ /* 0x001fce00078ec0ff */
.L_x_5:
[----:B------:R-:W-:-:S04]  /*0430*/  IMAD.IADD R11, R4, 0x1, R5 ;  /* 0x00000001040b7824 */ /* 0x000fc800078e0205 */
[----:B01----:R-:W-:-:S03]  /*0440*/  IMAD.WIDE R10, R11, 0x2, R6 ;  /* 0x000000020b0a7825 */ /* 0x003fc600078e0206 */
[----:B------:R-:W-:-:S03]  /*0450*/  IADD3 R12, P0, PT, R17, R10, RZ ;  /* 0x0000000a110c7210 */ /* 0x000fc60007f1e0ff */
[----:B------:R-:W2:Y:S02]  /*0460*/  LDG.E.U16.CONSTANT R10, desc[UR10][R10.64] ;  /* 0x0000000a0a0a7981 */ /* 0x000ea4000c1e9500 */
[----:B------:R-:W-:Y:S01]  /*0470*/  IMAD.X R13, RZ, RZ, R11, P0 ;  /* 0x000000ffff0d7224 */ /* 0x000fe200000e060b */
[----:B------:R-:W-:-:S04]  /*0480*/  IADD3 R14, P0, PT, R17, R12, RZ ;  /* 0x0000000c110e7210 */ /* 0x000fc80007f1e0ff */
[----:B------:R-:W3:Y:S01]  /*0490*/  LDG.E.U16.CONSTANT R12, desc[UR10][R12.64] ;  /* 0x0000000a0c0c7981 */ /* 0x000ee2000c1e9500 */
[----:B------:R-:W-:Y:S01]  /*04a0*/  IMAD.X R15, RZ, RZ, R13, P0 ;  /* 0x000000ffff0f7224 */ /* 0x000fe200000e060d */
[----:B------:R-:W-:-:S04]  /*04b0*/  IADD3 R8, P0, PT, R17, R14, RZ ;  /* 0x0000000e11087210 */ /* 0x000fc80007f1e0ff */
[----:B------:R-:W4:Y:S01]  /*04c0*/  LDG.E.U16.CONSTANT R14, desc[UR10][R14.64] ;  /* 0x0000000a0e0e7981 */ /* 0x000f22000c1e9500 */
[----:B------:R-:W-:-:S05]  /*04d0*/  IMAD.X R9, RZ, RZ, R15, P0 ;  /* 0x000000ffff097224 */ /* 0x000fca00000e060f */
[----:B------:R-:W5:Y:S01]  /*04e0*/  LDG.E.U16.CONSTANT R8, desc[UR10][R8.64] ;  /* 0x0000000a08087981 */ /* 0x000f62000c1e9500 */
[----:B------:R-:W-:-:S04]  /*04f0*/  IMAD R16, R5, 0x2, R20 ;  /* 0x0000000205107824 */ /* 0x000fc800078e0214 */
[----:B------:R-:W-:-:S04]  /*0500*/  IMAD.IADD R18, R17, 0x1, R16 ;  /* 0x0000000111127824 */ /* 0x000fc800078e0210 */
[----:B------:R-:W-:-:S04]  /*0510*/  IMAD.IADD R19, R17, 0x1, R18 ;  /* 0x0000000111137824 */ /* 0x000fc800078e0212 */
[----:B------:R-:W-:Y:S02]  /*0520*/  IMAD.IADD R21, R17, 0x1, R19 ;  /* 0x0000000111157824 */ /* 0x000fe400078e0213 */
[----:B------:R-:W-:-:S05]  /*0530*/  IMAD R5, R0, 0x4, R5 ;  /* 0x0000000400057824 */ /* 0x000fca00078e0205 */
[----:B------:R-:W-:Y:S01]  /*0540*/  ISETP.GE.AND P0, PT, R5, UR8, PT ;  /* 0x0000000805007c0c */ /* 0x000fe2000bf06270 */
[----:B--2---:R0:W-:Y:S04]  /*0550*/  STS.U16 [R16], R10 ;  /* 0x0000000a10007388 */ /* 0x0041e80000000400 */
[----:B---3--:R0:W-:Y:S04]  /*0560*/  STS.U16 [R18], R12 ;  /* 0x0000000c12007388 */ /* 0x0081e80000000400 */
[----:B----4-:R0:W-:Y:S04]  /*0570*/  STS.U16 [R19], R14 ;  /* 0x0000000e13007388 */ /* 0x0101e80000000400 */
[----:B-----5:R0:W-:Y:S01]  /*0580*/  STS.U16 [R21], R8 ;  /* 0x0000000815007388 */ /* 0x0201e20000000400 */
[----:B------:R-:W-:Y:S05]  /*0590*/  @!P0 BRA `(.L_x_5) ;  /* 0xfffffffc00a48947 */ /* 0x000fea000383ffff */
.L_x_1:
[----:B------:R-:W-:Y:S05]  /*05a0*/  BSYNC.RECONVERGENT B0 ;  /* 0x0000000000007941 */ /* 0x000fea0003800200 */
.L_x_0:
[----:B------:R-:W1:Y:S02]  /*05b0*/  LDCU UR5, c[0x0][0x39c] ;  /* 0x00007380ff0577ac */ /* 0x000e640008000800 */
[----:B-1----:R-:W-:-:S04]  /*05c0*/  USHF.R.S32.HI UR4, URZ, 0x1f, UR5 ;  /* 0x0000001fff047899 */ /* 0x002fc80008011405 */
[----:B------:R-:W-:-:S04]  /*05d0*/  ULEA.HI UR4, UR4, UR5, URZ, 0x3 ;  /* 0x0000000504047291 */ /* 0x000fc8000f8f18ff */
[----:B------:R-:W-:Y:S01]  /*05e0*/  USHF.R.S32.HI UR4, URZ, 0x3, UR4 ;  /* 0x00000003ff047899 */ /* 0x000fe20008011404 */
[----:B------:R-:W-:Y:S05]  /*05f0*/  BAR.SYNC.DEFER_BLOCKING 0x0 ;  /* 0x0000000000007b1d */ /* 0x000fea0000010000 */
[----:B------:R-:W-:-:S13]  /*0600*/  ISETP.GE.AND P0, PT, R3, UR4, PT ;  /* 0x0000000403007c0c */ /* 0x000fda000bf06270 */
[----:B------:R-:W-:Y:S05]  /*0610*/  @P0 EXIT ;  /* 0x000000000000094d */ /* 0x000fea0003800000 */
[----:B--2---:R-:W1:Y:S01]  /*0620*/  I2F.U32.RP R9, R0 ;  /* 0x0000000000097306 */ /* 0x004e620000209000 */
[----:B0-----:R-:W-:Y:S01]  /*0630*/  IMAD.IADD R8, R3, 0x1, R0 ;  /* 0x0000000103087824 */ /* 0x001fe200078e0200 */
[----:B------:R-:W-:Y:S01]  /*0640*/  ISETP.NE.U32.AND P2, PT, R0, RZ, PT ;  /* 0x000000ff0000720c */ /* 0x000fe20003f45070 */
[----:B------:R-:W0:Y:S01]  /*0650*/  S2UR UR8, SR_CgaCtaId ;  /* 0x00000000000879c3 */ /* 0x000e220000008800 */
[----:B------:R-:W-:Y:S01]  /*0660*/  IMAD R14, R2, UR5, RZ ;  /* 0x00000005020e7c24 */ /* 0x000fe2000f8e02ff */
[----:B------:R-:W-:Y:S01]  /*0670*/  USHF.L.U32 UR5, UR6, 0x1, URZ ;  /* 0x0000000106057899 */ /* 0x000fe200080006ff */
[C---:B------:R-:W-:Y:S01]  /*0680*/  ISETP.GE.U32.AND P0, PT, R8.reuse, UR4, PT ;  /* 0x0000000408007c0c */ /* 0x040fe2000bf06070 */
[----:B------:R-:W-:Y:S01]  /*0690*/  BSSY.RECONVERGENT B0, `(.L_x_6) ;  /* 0x000004d000007945 */ /* 0x000fe20003800200 */
[----:B------:R-:W-:Y:S01]  /*06a0*/  VIMNMX.U32 R7, PT, PT, R8, UR4, !PT ;  /* 0x0000000408077c48 */ /* 0x000fe2000ffe0000 */
[----:B------:R-:W-:Y:S01]  /*06b0*/  USHF.L.U32 UR5, UR7, UR5, URZ ;  /* 0x0000000507057299 */ /* 0x000fe200080006ff */
[----:B------:R-:W-:Y:S01]  /*06c0*/  SEL R6, RZ, 0x1, P0 ;  /* 0x00000001ff067807 */ /* 0x000fe20000000000 */
[----:B------:R-:W-:-:S03]  /*06d0*/  UMOV UR6, 0x400 ;  /* 0x0000040000067882 */ /* 0x000fc60000000000 */
[----:B------:R-:W-:Y:S01]  /*06e0*/  IADD3 R7, PT, PT, R7, -R8, -R6 ;  /* 0x8000000807077210 */ /* 0x000fe20007ffe806 */
[----:B-1----:R-:W1:Y:S01]  /*06f0*/  MUFU.RCP R9, R9 ;  /* 0x0000000900097308 */ /* 0x002e620000001000 */
[----:B------:R-:W-:Y:S01]  /*0700*/  LEA R2, R3, UR5, 0x4 ;  /* 0x0000000503027c11 */ /* 0x000fe2000f8e20ff */
[----:B0-----:R-:W-:Y:S01]  /*0710*/  ULEA UR6, UR8, UR6, 0x18 ;  /* 0x0000000608067291 */ /* 0x001fe2000f8ec0ff */
[----:B-1----:R-:W-:-:S05]  /*0720*/  VIADD R4, R9, 0xffffffe ;  /* 0x0ffffffe09047836 */ /* 0x002fca0000000000 */
[----:B------:R0:W1:Y:S02]  /*0730*/  F2I.FTZ.U32.TRUNC.NTZ R5, R4 ;  /* 0x0000000400057305 */ /* 0x000064000021f000 */
[----:B0-----:R-:W-:Y:S02]  /*0740*/  IMAD.MOV.U32 R4, RZ, RZ, RZ ;  /* 0x000000ffff047224 */ /* 0x001fe400078e00ff */
[----:B-1----:R-:W-:-:S04]  /*0750*/  IMAD.MOV R11, RZ, RZ, -R5 ;  /* 0x000000ffff0b7224 */ /* 0x002fc800078e0a05 */
[----:B------:R-:W-:-:S04]  /*0760*/  IMAD R11, R11, R0, RZ ;  /* 0x000000000b0b7224 */ /* 0x000fc800078e02ff */
[----:B------:R-:W-:-:S06]  /*0770*/  IMAD.HI.U32 R10, R5, R11, R4 ;  /* 0x0000000b050a7227 */ /* 0x000fcc00078e0004 */
[----:B------:R-:W-:Y:S01]  /*0780*/  IMAD.HI.U32 R5, R10, R7, RZ ;  /* 0x000000070a057227 */ /* 0x000fe200078e00ff */
[----:B------:R-:W-:-:S03]  /*0790*/  LEA.HI R10, R14, R14, RZ, 0x1 ;  /* 0x0000000e0e0a7211 */ /* 0x000fc600078f08ff */
[----:B------:R-:W-:Y:S01]  /*07a0*/  IMAD.MOV R4, RZ, RZ, -R5 ;  /* 0x000000ffff047224 */ /* 0x000fe200078e0a05 */
[----:B------:R-:W-:-:S03]  /*07b0*/  SHF.R.S32.HI R10, RZ, 0x1, R10 ;  /* 0x00000001ff0a7819 */ /* 0x000fc6000001140a */
[----:B------:R-:W-:-:S05]  /*07c0*/  IMAD R7, R0, R4, R7 ;  /* 0x0000000400077224 */ /* 0x000fca00078e0207 */
[----:B------:R-:W-:-:S13]  /*07d0*/  ISETP.GE.U32.AND P0, PT, R7, R0, PT ;  /* 0x000000000700720c */ /* 0x000fda0003f06070 */
[----:B------:R-:W-:Y:S02]  /*07e0*/  @P0 IMAD.IADD R7, R7, 0x1, -R0 ;  /* 0x0000000107070824 */ /* 0x000fe400078e0a00 */
[----:B------:R-:W-:-:S03]  /*07f0*/  @P0 VIADD R5, R5, 0x1 ;  /* 0x0000000105050836 */ /* 0x000fc60000000000 */
[----:B------:R-:W-:-:S13]  /*0800*/  ISETP.GE.U32.AND P1, PT, R7, R0, PT ;  /* 0x000000000700720c */ /* 0x000fda0003f26070 */
[----:B------:R-:W-:Y:S01]  /*0810*/  @P1 VIADD R5, R5, 0x1 ;  /* 0x0000000105051836 */ /* 0x000fe20000000000 */
[----:B------:R-:W-:-:S05]  /*0820*/  @!P2 LOP3.LUT R5, RZ, R0, RZ, 0x33, !PT ;  /* 0x00000000ff05a212 */ /* 0x000fca00078e33ff */
[----:B------:R-:W-:-:S05]  /*0830*/  IMAD.IADD R5, R6, 0x1, R5 ;  /* 0x0000000106057824 */ /* 0x000fca00078e0205 */
[C---:B------:R-:W-:Y:S02]  /*0840*/  LOP3.LUT R4, R5.reuse, 0x1, RZ, 0xc0, !PT ;  /* 0x0000000105047812 */ /* 0x040fe400078ec0ff */
[----:B------:R-:W-:Y:S02]  /*0850*/  ISETP.NE.AND P1, PT, R5, RZ, PT ;  /* 0x000000ff0500720c */ /* 0x000fe40003f25270 */
[----:B------:R-:W-:-:S13]  /*0860*/  ISETP.NE.U32.AND P0, PT, R4, 0x1, PT ;  /* 0x000000010400780c */ /* 0x000fda0003f05070 */
[----:B------:R-:W-:Y:S05]  /*0870*/  @!P0 BRA `(.L_x_7) ;  /* 0x0000000000b88947 */ /* 0x000fea0003800000 */
[----:B------:R-:W0:Y:S01]  /*0880*/  LDCU.64 UR8, c[0x0][0x388] ;  /* 0x00007100ff0877ac */ /* 0x000e220008000a00 */
[----:B------:R-:W-:-:S05]  /*0890*/  IMAD R4, R3, 0x4, R10 ;  /* 0x0000000403047824 */ /* 0x000fca00078e020a */
[----:B0-----:R-:W-:-:S04]  /*08a0*/  IADD3 R6, P0, PT, R4, UR8, RZ ;  /* 0x0000000804067c10 */ /* 0x001fc8000ff1e0ff */
[----:B------:R-:W-:-:S05]  /*08b0*/  LEA.HI.X.SX32 R7, R4, UR9, 0x1, P0 ;  /* 0x0000000904077c11 */ /* 0x000fca00080f0eff */
[----:B------:R-:W2:Y:S04]  /*08c0*/  LDG.E.U8.CONSTANT R5, desc[UR10][R6.64] ;  /* 0x0000000a06057981 */ /* 0x000ea8000c1e9100 */
[----:B------:R-:W3:Y:S04]  /*08d0*/  LDG.E.U8.CONSTANT R11, desc[UR10][R6.64+0x1] ;  /* 0x0000010a060b7981 */ /* 0x000ee8000c1e9100 */
[----:B------:R-:W4:Y:S04]  /*08e0*/  LDG.E.U8.CONSTANT R13, desc[UR10][R6.64+0x2] ;  /* 0x0000020a060d7981 */ /* 0x000f28000c1e9100 */
[----:B------:R4:W5:Y:S01]  /*08f0*/  LDG.E.U8.CONSTANT R4, desc[UR10][R6.64+0x3] ;  /* 0x0000030a06047981 */ /* 0x000962000c1e9100 */
[----:B------:R-:W-:Y:S01]  /*0900*/  IMAD R3, R3, 0x8, R14 ;  /* 0x0000000803037824 */ /* 0x000fe200078e020e */
[----:B--2---:R-:W-:Y:S01]  /*0910*/  SHF.R.U32.HI R9, RZ, 0x4, R5 ;  /* 0x00000004ff097819 */ /* 0x004fe20000011605 */
[----:B------:R-:W-:-:S03]  /*0920*/  IMAD.SHL.U32 R5, R5, 0x2, RZ ;  /* 0x0000000205057824 */ /* 0x000fc600078e00ff */
[----:B------:R-:W-:Y:S02]  /*0930*/  LEA R9, R9, UR6, 0x1 ;  /* 0x0000000609097c11 */ /* 0x000fe4000f8e08ff */
[----:B------:R-:W-:Y:S02]  /*0940*/  LOP3.LUT R5, R5, 0x1e, RZ, 0xc0, !PT ;  /* 0x0000001e05057812 */ /* 0x000fe400078ec0ff */
[----:B---3--:R-:W-:Y:S01]  /*0950*/  SHF.R.U32.HI R12, RZ, 0x4, R11 ;  /* 0x00000004ff0c7819 */ /* 0x008fe2000001160b */
[----:B------:R-:W-:Y:S01]  /*0960*/  IMAD.SHL.U32 R11, R11, 0x2, RZ ;  /* 0x000000020b0b7824 */ /* 0x000fe200078e00ff */
[----:B------:R-:W0:Y:S01]  /*0970*/  LDS.U16 R9, [R9] ;  /* 0x0000000009097984 */ /* 0x000e220000000400 */
[----:B----4-:R-:W-:Y:S01]  /*0980*/  SHF.R.U32.HI R6, RZ, 0x4, R13 ;  /* 0x00000004ff067819 */ /* 0x010fe2000001160d */
[----:B------:R-:W-:Y:S01]  /*0990*/  IMAD.SHL.U32 R13, R13, 0x2, RZ ;  /* 0x000000020d0d7824 */ /* 0x000fe200078e00ff */
[----:B------:R-:W-:Y:S02]  /*09a0*/  LEA R12, R12, UR6, 0x1 ;  /* 0x000000060c0c7c11 */ /* 0x000fe4000f8e08ff */
[----:B------:R-:W-:-:S02]  /*09b0*/  LOP3.LUT R11, R11, 0x1e, RZ, 0xc0, !PT ;  /* 0x0000001e0b0b7812 */ /* 0x000fc400078ec0ff */
[----:B------:R-:W-:Y:S02]  /*09c0*/  LEA R6, R6, UR6, 0x1 ;  /* 0x0000000606067c11 */ /* 0x000fe4000f8e08ff */
[----:B------:R-:W-:Y:S01]  /*09d0*/  LOP3.LUT R13, R13, 0x1e, RZ, 0xc0, !PT ;  /* 0x0000001e0d0d7812 */ /* 0x000fe200078ec0ff */
[----:B0-----:R-:W-:Y:S04]  /*09e0*/  STS.U16 [R2+UR6], R9 ;  /* 0x0000000902007988 */ /* 0x001fe80008000406 */
[----:B------:R-:W0:Y:S04]  /*09f0*/  LDS.U16 R5, [R5+UR6] ;  /* 0x0000000605057984 */ /* 0x000e280008000400 */
[----:B0-----:R5:W-:Y:S04]  /*0a00*/  STS.U16 [R2+UR6+0x2], R5 ;  /* 0x0000020502007988 */ /* 0x001be80008000406 */
[----:B------:R-:W0:Y:S01]  /*0a10*/  LDS.U16 R7, [R12] ;  /* 0x000000000c077984 */ /* 0x000e220000000400 */
[----:B-----5:R-:W-:Y:S01]  /*0a20*/  SHF.R.U32.HI R5, RZ, 0x4, R4 ;  /* 0x00000004ff057819 */ /* 0x020fe20000011604 */
[----:B------:R-:W-:-:S03]  /*0a30*/  IMAD.SHL.U32 R4, R4, 0x2, RZ ;  /* 0x0000000204047824 */ /* 0x000fc600078e00ff */
[----:B------:R-:W-:Y:S01]  /*0a40*/  LEA R16, R5, UR6, 0x1 ;  /* 0x0000000605107c11 */ /* 0x000fe2000f8e08ff */
[----:B0-----:R-:W-:Y:S04]  /*0a50*/  STS.U16 [R2+UR6+0x4], R7 ;  /* 0x0000040702007988 */ /* 0x001fe80008000406 */
[----:B------:R-:W0:Y:S04]  /*0a60*/  LDS.U16 R11, [R11+UR6] ;  /* 0x000000060b0b7984 */ /* 0x000e280008000400 */
[----:B0-----:R0:W-:Y:S04]  /*0a70*/  STS.U16 [R2+UR6+0x6], R11 ;  /* 0x0000060b02007988 */ /* 0x0011e80008000406 */
[----:B------:R-:W1:Y:S01]  /*0a80*/  LDS.U16 R9, [R6] ;  /* 0x0000000006097984 */ /* 0x000e620000000400 */
[----:B0-----:R-:W-:-:S03]  /*0a90*/  LOP3.LUT R11, R4, 0x1e, RZ, 0xc0, !PT ;  /* 0x0000001e040b7812 */ /* 0x001fc600078ec0ff */
[----:B-1----:R-:W-:Y:S04]  /*0aa0*/  STS.U16 [R2+UR6+0x8], R9 ;  /* 0x0000080902007988 */ /* 0x002fe80008000406 */
[----:B------:R0:W1:Y:S02]  /*0ab0*/  LDS.U16 R15, [R13+UR6] ;  /* 0x000000060d0f7984 */ /* 0x0000640008000400 */
[----:B0-----:R-:W0:Y:S02]  /*0ac0*/  LDC.64 R12, c[0x0][0x390] ;  /* 0x0000e400ff0c7b82 */ /* 0x001e240000000a00 */
[----:B0-----:R-:W-:-:S04]  /*0ad0*/  IMAD.WIDE R12, R3, 0x2, R12 ;  /* 0x00000002030c7825 */ /* 0x001fc800078e020c */
[----:B------:R-:W-:Y:S01]  /*0ae0*/  IMAD.MOV.U32 R3, RZ, RZ, R8 ;  /* 0x000000ffff037224 */ /* 0x000fe200078e0008 */
[----:B-1----:R-:W-:Y:S04]  /*0af0*/  STS.U16 [R2+UR6+0xa], R15 ;  /* 0x00000a0f02007988 */ /* 0x002fe80008000406 */
[----:B------:R-:W0:Y:S04]  /*0b00*/  LDS.U16 R17, [R16] ;  /* 0x0000000010117984 */ /* 0x000e280000000400 */
[----:B0-----:R-:W-:Y:S04]  /*0b10*/  STS.U16 [R2+UR6+0xc], R17 ;  /* 0x00000c1102007988 */ /* 0x001fe80008000406 */
[----:B------:R-:W0:Y:S04]  /*0b20*/  LDS.U16 R11, [R11+UR6] ;  /* 0x000000060b0b7984 */ /* 0x000e280008000400 */
[----:B0-----:R-:W-:Y:S04]  /*0b30*/  STS.U16 [R2+UR6+0xe], R11 ;  /* 0x00000e0b02007988 */ /* 0x001fe80008000406 */
[----:B------:R-:W0:Y:S04]  /*0b40*/  LDS.128 R4, [R2+UR6] ;  /* 0x0000000602047984 */ /* 0x000e280008000c00 */
[----:B0-----:R0:W-:Y:S02]  /*0b50*/  STG.E.128 desc[UR10][R12.64], R4 ;  /* 0x000000040c007986 */ /* 0x0011e4000c101d0a */
.L_x_7:
[----:B------:R-:W-:Y:S05]  /*0b60*/  BSYNC.RECONVERGENT B0 ;  /* 0x0000000000007941 */ /* 0x000fea0003800200 */
.L_x_6:
[----:B------:R-:W-:Y:S05]  /*0b70*/  @!P1 EXIT ;  /* 0x000000000000994d */ /* 0x000fea0003800000 */
[----:B0-----:R-:W0:Y:S01]  /*0b80*/  LDC.64 R12, c[0x0][0x390] ;  /* 0x0000e400ff0c7b82 */ /* 0x001e220000000a00 */
[C---:B------:R-:W-:Y:S01]  /*0b90*/  IMAD.IADD R19, R3.reuse, 0x1, R0 ;  /* 0x0000000103137824 */ /* 0x040fe200078e0200 */
[----:B------:R-:W1:Y:S01]  /*0ba0*/  LDCU.64 UR8, c[0x0][0x388] ;  /* 0x00007100ff0877ac */ /* 0x000e620008000a00 */
[--C-:B------:R-:W-:Y:S02]  /*0bb0*/  IMAD R15, R3, 0x8, R14.reuse ;  /* 0x00000008030f7824 */ /* 0x100fe400078e020e */
[C---:B------:R-:W-:Y:S02]  /*0bc0*/  IMAD R17, R19.reuse, 0x8, R14 ;  /* 0x0000000813117824 */ /* 0x040fe400078e020e */
[--C-:B------:R-:W-:Y:S02]  /*0bd0*/  IMAD R19, R19, 0x4, R10.reuse ;  /* 0x0000000413137824 */ /* 0x100fe400078e020a */
[----:B------:R-:W-:-:S07]  /*0be0*/  IMAD R21, R3, 0x4, R10 ;  /* 0x0000000403157824 */ /* 0x000fce00078e020a */
.L_x_8:
[----:B-12---:R-:W-:-:S04]  /*0bf0*/  IADD3 R10, P0, PT, R21, UR8, RZ ;  /* 0x00000008150a7c10 */ /* 0x006fc8000ff1e0ff */
[----:B------:R-:W-:-:S05]  /*0c00*/  LEA.HI.X.SX32 R11, R21, UR9, 0x1, P0 ;  /* 0x00000009150b7c11 */ /* 0x000fca00080f0eff */
[----:B------:R-:W2:Y:S04]  /*0c10*/  LDG.E.U8.CONSTANT R9, desc[UR10][R10.64] ;  /* 0x0000000a0a097981 */ /* 0x000ea8000c1e9100 */
[----:B------:R-:W3:Y:S04]  /*0c20*/  LDG.E.U8.CONSTANT R18, desc[UR10][R10.64+0x1] ;  /* 0x0000010a0a127981 */ /* 0x000ee8000c1e9100 */
[----:B------:R-:W4:Y:S04]  /*0c30*/  LDG.E.U8.CONSTANT R6, desc[UR10][R10.64+0x2] ;  /* 0x0000020a0a067981 */ /* 0x000f28000c1e9100 */
[----:B------:R1:W5:Y:S01]  /*0c40*/  LDG.E.U8.CONSTANT R7, desc[UR10][R10.64+0x3] ;  /* 0x0000030a0a077981 */ /* 0x000362000c1e9100 */
[----:B--2---:R-:W-:-:S04]  /*0c50*/  SHF.R.U32.HI R4, RZ, 0x4, R9 ;  /* 0x00000004ff047819 */ /* 0x004fc80000011609 */
[----:B------:R-:W-:Y:S02]  /*0c60*/  LEA R14, R4, UR6, 0x1 ;  /* 0x00000006040e7c11 */ /* 0x000fe4000f8e08ff */
[----:B------:R-:W-:-:S03]  /*0c70*/  IADD3 R4, P0, PT, R19, UR8, RZ ;  /* 0x0000000813047c10 */ /* 0x000fc6000ff1e0ff */
[----:B------:R-:W2:Y:S01]  /*0c80*/  LDS.U16 R23, [R14] ;  /* 0x000000000e177984 */ /* 0x000ea20000000400 */
[----:B------:R-:W-:-:S05]  /*0c90*/  LEA.HI.X.SX32 R5, R19, UR9, 0x1, P0 ;  /* 0x0000000913057c11 */ /* 0x000fca00080f0eff */
[----:B------:R-:W5:Y:S01]  /*0ca0*/  LDG.E.U8.CONSTANT R8, desc[UR10][R4.64] ;  /* 0x0000000a04087981 */ /* 0x000f62000c1e9100 */
[----:B------:R-:W-:-:S05]  /*0cb0*/  IMAD.SHL.U32 R9, R9, 0x2, RZ ;  /* 0x0000000209097824 */ /* 0x000fca00078e00ff */
[----:B------:R-:W-:Y:S02]  /*0cc0*/  LOP3.LUT R16, R9, 0x1e, RZ, 0xc0, !PT ;  /* 0x0000001e09107812 */ /* 0x000fe400078ec0ff */
[----:B---3--:R-:W-:-:S04]  /*0cd0*/  SHF.R.U32.HI R9, RZ, 0x4, R18 ;  /* 0x00000004ff097819 */ /* 0x008fc80000011612 */
[----:B-1----:R-:W-:Y:S02]  /*0ce0*/  LEA R11, R9, UR6, 0x1 ;  /* 0x00000006090b7c11 */ /* 0x002fe4000f8e08ff */
[----:B------:R-:W3:Y:S04]  /*0cf0*/  LDG.E.U8.CONSTANT R9, desc[UR10][R4.64+0x1] ;  /* 0x0000010a04097981 */ /* 0x000ee8000c1e9100 */
[----:B--2---:R-:W-:Y:S04]  /*0d00*/  STS.U16 [R2+UR6], R23 ;  /* 0x0000001702007988 */ /* 0x004fe80008000406 */
[----:B------:R-:W1:Y:S01]  /*0d10*/  LDS.U16 R25, [R16+UR6] ;  /* 0x0000000610197984 */ /* 0x000e620008000400 */
[----:B------:R-:W-:-:S03]  /*0d20*/  IMAD.SHL.U32 R18, R18, 0x2, RZ ;  /* 0x0000000212127824 */ /* 0x000fc600078e00ff */
[----:B-1----:R-:W-:Y:S04]  /*0d30*/  STS.U16 [R2+UR6+0x2], R25 ;  /* 0x0000021902007988 */ /* 0x002fe80008000406 */
[----:B------:R-:W1:Y:S01]  /*0d40*/  LDS.U16 R11, [R11] ;  /* 0x000000000b0b7984 */ /* 0x000e620000000400 */
[----:B------:R-:W-:Y:S02]  /*0d50*/  LOP3.LUT R18, R18, 0x1e, RZ, 0xc0, !PT ;  /* 0x0000001e12127812 */ /* 0x000fe400078ec0ff */
[----:B----4-:R-:W-:Y:S01]  /*0d60*/  SHF.R.U32.HI R10, RZ, 0x4, R6 ;  /* 0x00000004ff0a7819 */ /* 0x010fe20000011606 */
[----:B-1----:R-:W-:Y:S04]  /*0d70*/  STS.U16 [R2+UR6+0x4], R11 ;  /* 0x0000040b02007988 */ /* 0x002fe80008000406 */
[----:B------:R-:W1:Y:S01]  /*0d80*/  LDS.U16 R27, [R18+UR6] ;  /* 0x00000006121b7984 */ /* 0x000e620008000400 */
[----:B------:R-:W-:-:S03]  /*0d90*/  LEA R14, R10, UR6, 0x1 ;  /* 0x000000060a0e7c11 */ /* 0x000fc6000f8e08ff */
[----:B------:R-:W2:Y:S01]  /*0da0*/  LDG.E.U8.CONSTANT R10, desc[UR10][R4.64+0x2] ;  /* 0x0000020a040a7981 */ /* 0x000ea2000c1e9100 */
[----:B------:R-:W-:-:S03]  /*0db0*/  IMAD.SHL.U32 R6, R6, 0x2, RZ ;  /* 0x0000000206067824 */ /* 0x000fc600078e00ff */
[----:B-1----:R-:W-:Y:S04]  /*0dc0*/  STS.U16 [R2+UR6+0x6], R27 ;  /* 0x0000061b02007988 */ /* 0x002fe80008000406 */
[----:B------:R-:W1:Y:S01]  /*0dd0*/  LDS.U16 R23, [R14] ;  /* 0x000000000e177984 */ /* 0x000e620000000400 */
[----:B------:R-:W-:Y:S02]  /*0de0*/  LOP3.LUT R6, R6, 0x1e, RZ, 0xc0, !PT ;  /* 0x0000001e06067812 */ /* 0x000fe400078ec0ff */
[----:B-----5:R-:W-:Y:S01]  /*0df0*/  SHF.R.U32.HI R11, RZ, 0x4, R7 ;  /* 0x00000004ff0b7819 */ /* 0x020fe20000011607 */
[----:B-1----:R-:W-:Y:S04]  /*0e00*/  STS.U16 [R2+UR6+0x8], R23 ;  /* 0x0000081702007988 */ /* 0x002fe80008000406 */
[----:B------:R-:W1:Y:S01]  /*0e10*/  LDS.U16 R25, [R6+UR6] ;  /* 0x0000000606197984 */ /* 0x000e620008000400 */
[----:B------:R-:W-:-:S03]  /*0e20*/  LEA R16, R11, UR6, 0x1 ;  /* 0x000000060b107c11 */ /* 0x000fc6000f8e08ff */
[----:B------:R4:W5:Y:S01]  /*0e30*/  LDG.E.U8.CONSTANT R11, desc[UR10][R4.64+0x3] ;  /* 0x0000030a040b7981 */ /* 0x000962000c1e9100 */
[----:B------:R-:W-:-:S03]  /*0e40*/  IMAD.SHL.U32 R7, R7, 0x2, RZ ;  /* 0x0000000207077824 */ /* 0x000fc600078e00ff */
[----:B-1----:R-:W-:Y:S04]  /*0e50*/  STS.U16 [R2+UR6+0xa], R25 ;  /* 0x00000a1902007988 */ /* 0x002fe80008000406 */
[----:B------:R-:W1:Y:S01]  /*0e60*/  LDS.U16 R29, [R16] ;  /* 0x00000000101d7984 */ /* 0x000e620000000400 */
[----:B------:R-:W-:-:S03]  /*0e70*/  LOP3.LUT R14, R7, 0x1e, RZ, 0xc0, !PT ;  /* 0x0000001e070e7812 */ /* 0x000fc600078ec0ff */
[----:B-1----:R-:W-:Y:S04]  /*0e80*/  STS.U16 [R2+UR6+0xc], R29 ;  /* 0x00000c1d02007988 */ /* 0x002fe80008000406 */
[----:B------:R-:W1:Y:S01]  /*0e90*/  LDS.U16 R27, [R14+UR6] ;  /* 0x000000060e1b7984 */ /* 0x000e620008000400 */
[----:B------:R-:W-:-:S04]  /*0ea0*/  SHF.R.U32.HI R7, RZ, 0x4, R8 ;  /* 0x00000004ff077819 */ /* 0x000fc80000011608 */
[----:B------:R-:W-:Y:S01]  /*0eb0*/  LEA R18, R7, UR6, 0x1 ;  /* 0x0000000607127c11 */ /* 0x000fe2000f8e08ff */
[----:B------:R-:W-:Y:S01]  /*0ec0*/  IMAD.SHL.U32 R8, R8, 0x2, RZ ;  /* 0x0000000208087824 */ /* 0x000fe200078e00ff */
[----:B-1----:R-:W-:Y:S04]  /*0ed0*/  STS.U16 [R2+UR6+0xe], R27 ;  /* 0x00000e1b02007988 */ /* 0x002fe80008000406 */
[----:B------:R-:W1:Y:S01]  /*0ee0*/  LDS.U16 R23, [R18] ;  /* 0x0000000012177984 */ /* 0x000e620000000400 */
[----:B------:R-:W-:-:S03]  /*0ef0*/  LOP3.LUT R8, R8, 0x1e, RZ, 0xc0, !PT ;  /* 0x0000001e08087812 */ /* 0x000fc600078ec0ff */
[----:B----4-:R-:W-:Y:S01]  /*0f00*/  LDS.128 R4, [R2+UR6] ;  /* 0x0000000602047984 */ /* 0x010fe20008000c00 */
[----:B---3--:R-:W-:-:S03]  /*0f10*/  SHF.R.U32.HI R16, RZ, 0x4, R9 ;  /* 0x00000004ff107819 */ /* 0x008fc60000011609 */
[----:B-1----:R-:W-:Y:S04]  /*0f20*/  STS.U16 [R2+UR6], R23 ;  /* 0x0000001702007988 */ /* 0x002fe80008000406 */
[----:B------:R-:W1:Y:S01]  /*0f30*/  LDS.U16 R25, [R8+UR6] ;  /* 0x0000000608197984 */ /* 0x000e620008000400 */
[----:B------:R-:W-:Y:S01]  /*0f40*/  LEA R16, R16, UR6, 0x1 ;  /* 0x0000000610107c11 */ /* 0x000fe2000f8e08ff */
[----:B------:R-:W-:Y:S02]  /*0f50*/  IMAD.SHL.U32 R9, R9, 0x2, RZ ;  /* 0x0000000209097824 */ /* 0x000fe400078e00ff */
[----:B-1----:R-:W-:Y:S04]  /*0f60*/  STS.U16 [R2+UR6+0x2], R25 ;  /* 0x0000021902007988 */ /* 0x002fe80008000406 */
[----:B------:R-:W1:Y:S01]  /*0f70*/  LDS.U16 R29, [R16] ;  /* 0x00000000101d7984 */ /* 0x000e620000000400 */
[----:B------:R-:W-:-:S02]  /*0f80*/  LOP3.LUT R9, R9, 0x1e, RZ, 0xc0, !PT ;  /* 0x0000001e09097812 */ /* 0x000fc400078ec0ff */
[----:B--2---:R-:W-:Y:S01]  /*0f90*/  SHF.R.U32.HI R14, RZ, 0x4, R10 ;  /* 0x00000004ff0e7819 */ /* 0x004fe2000001160a */
[----:B-1----:R-:W-:Y:S04]  /*0fa0*/  STS.U16 [R2+UR6+0x4], R29 ;  /* 0x0000041d02007988 */ /* 0x002fe80008000406 */
[----:B------:R-:W1:Y:S01]  /*0fb0*/  LDS.U16 R9, [R9+UR6] ;  /* 0x0000000609097984 */ /* 0x000e620008000400 */
[----:B------:R-:W-:Y:S01]  /*0fc0*/  LEA R14, R14, UR6, 0x1 ;  /* 0x000000060e0e7c11 */ /* 0x000fe2000f8e08ff */
[----:B------:R-:W-:Y:S02]  /*0fd0*/  IMAD.SHL.U32 R10, R10, 0x2, RZ ;  /* 0x000000020a0a7824 */ /* 0x000fe400078e00ff */
[----:B-1----:R-:W-:Y:S04]  /*0fe0*/  STS.U16 [R2+UR6+0x6], R9 ;  /* 0x0000060902007988 */ /* 0x002fe80008000406 */
[----:B------:R-:W1:Y:S01]  /*0ff0*/  LDS.U16 R23, [R14] ;  /* 0x000000000e177984 */ /* 0x000e620000000400 */
[----:B------:R-:W-:-:S02]  /*1000*/  LOP3.LUT R18, R10, 0x1e, RZ, 0xc0, !PT ;  /* 0x0000001e0a127812 */ /* 0x000fc400078ec0ff */
[----:B-----5:R-:W-:Y:S01]  /*1010*/  SHF.R.U32.HI R8, RZ, 0x4, R11 ;  /* 0x00000004ff087819 */ /* 0x020fe2000001160b */
[----:B-1----:R-:W-:Y:S04]  /*1020*/  STS.U16 [R2+UR6+0x8], R23 ;  /* 0x0000081702007988 */ /* 0x002fe80008000406 */
[----:B------:R-:W1:Y:S01]  /*1030*/  LDS.U16 R27, [R18+UR6] ;  /* 0x00000006121b7984 */ /* 0x000e620008000400 */
[----:B------:R-:W-:Y:S01]  /*1040*/  LEA R16, R8, UR6, 0x1 ;  /* 0x0000000608107c11 */ /* 0x000fe2000f8e08ff */
[----:B------:R-:W-:Y:S02]  /*1050*/  IMAD.SHL.U32 R11, R11, 0x2, RZ ;  /* 0x000000020b0b7824 */ /* 0x000fe400078e00ff */
[----:B-1----:R-:W-:Y:S04]  /*1060*/  STS.U16 [R2+UR6+0xa], R27 ;  /* 0x00000a1b02007988 */ /* 0x002fe80008000406 */
[----:B------:R-:W1:Y:S01]  /*1070*/  LDS.U16 R29, [R16] ;  /* 0x00000000101d7984 */ /* 0x000e620000000400 */
[----:B------:R-:W-:-:S03]  /*1080*/  LOP3.LUT R20, R11, 0x1e, RZ, 0xc0, !PT ;  /* 0x0000001e0b147812 */ /* 0x000fc600078ec0ff */
[----:B-1----:R-:W-:Y:S04]  /*1090*/  STS.U16 [R2+UR6+0xc], R29 ;  /* 0x00000c1d02007988 */ /* 0x002fe80008000406 */
[----:B------:R-:W1:Y:S01]  /*10a0*/  LDS.U16 R20, [R20+UR6] ;  /* 0x0000000614147984 */ /* 0x000e620008000400 */
[----:B0-----:R-:W-:-:S03]  /*10b0*/  IMAD.WIDE R22, R15, 0x2, R12 ;  /* 0x000000020f167825 */ /* 0x001fc600078e020c */
[----:B-1----:R-:W-:Y:S04]  /*10c0*/  STS.U16 [R2+UR6+0xe], R20 ;  /* 0x00000e1402007988 */ /* 0x002fe80008000406 */
[----:B------:R-:W0:Y:S01]  /*10d0*/  LDS.128 R8, [R2+UR6] ;  /* 0x0000000602087984 */ /* 0x000e220008000c00 */
[----:B------:R-:W-:-:S03]  /*10e0*/  IMAD.WIDE R24, R17, 0x2, R12 ;  /* 0x0000000211187825 */ /* 0x000fc600078e020c */
[----:B------:R2:W-:Y:S01]  /*10f0*/  STG.E.128 desc[UR10][R22.64], R4 ;  /* 0x0000000416007986 */ /* 0x0005e2000c101d0a */
[----:B------:R-:W-:-:S05]  /*1100*/  IMAD R3, R0, 0x2, R3 ;  /* 0x0000000200037824 */ /* 0x000fca00078e0203 */
[----:B------:R-:W-:Y:S01]  /*1110*/  ISETP.GE.AND P0, PT, R3, UR4, PT ;  /* 0x0000000403007c0c */ /* 0x000fe2000bf06270 */
[C---:B------:R-:W-:Y:S02]  /*1120*/  IMAD R15, R0.reuse, 0x10, R15 ;  /* 0x00000010000f7824 */ /* 0x040fe400078e020f */
[C---:B------:R-:W-:Y:S02]  /*1130*/  IMAD R17, R0.reuse, 0x10, R17 ;  /* 0x0000001000117824 */ /* 0x040fe400078e0211 */
[C---:B------:R-:W-:Y:S02]  /*1140*/  IMAD R21, R0.reuse, 0x8, R21 ;  /* 0x0000000800157824 */ /* 0x040fe400078e0215 */
[----:B------:R-:W-:Y:S01]  /*1150*/  IMAD R19, R0, 0x8, R19 ;  /* 0x0000000800137824 */ /* 0x000fe200078e0213 */
[----:B0-----:R2:W-:Y:S05]  /*1160*/  STG.E.128 desc[UR10][R24.64], R8 ;  /* 0x0000000818007986 */ /* 0x0015ea000c101d0a */
[----:B------:R-:W-:Y:S05]  /*1170*/  @!P0 BRA `(.L_x_8) ;  /* 0xfffffff8009c8947 */ /* 0x000fea000383ffff */
[----:B------:R-:W-:Y:S05]  /*1180*/  EXIT ;  /* 0x000000000000794d */ /* 0x000fea0003800000 */
.L_x_9:
[----:B------:R-:W-:-:S00]  /*1190*/  BRA `(.L_x_9) ;  /* 0xfffffffc00fc7947 */ /* 0x000fc0000383ffff */
[----:B------:R-:W-:-:S00]  /*11a0*/  NOP ;  /* 0x0000000000007918 */ /* 0x000fc00000000000 */
        /* <DEDUP_REMOVED lines=13> */
.L_x_10:


//--------------------- .nv.shared.gather_sub4bit --------------------------
	.section	.nv.shared.gather_sub4bit,"aw",@nobits
	.sectionflags	@""
	.align	16
	.zero		1024


//--------------------- .nv.shared.reserved.0     --------------------------
	.section	.nv.shared.reserved.0,"aw",@nobits
	.weak		__nv_reservedSMEM_offset_0_alias
	.size		__nv_reservedSMEM_offset_0_alias, 0, 64
	.other		__nv_reservedSMEM_offset_0_alias,@"STO_CUDA_RESERVED_SHARED STV_DEFAULT"
__nv_reservedSMEM_offset_0_alias:
	.zero		0
	.zero		64


//--------------------- .nv.constant0.gather_sub4bit --------------------------
	.section	.nv.constant0.gather_sub4bit,"a",@progbits
	.sectionflags	@""
	.align	4
.nv.constant0.gather_sub4bit:
	.zero		928


//--------------------- SYMBOLS --------------------------

	.type		.nv.reservedSmem.offset0,@object
	.size		.nv.reservedSmem.offset0,0x4
	.type		.nv.reservedSmem.cap,@object
	.size		.nv.reservedSmem.cap,0x4
